//
// Generated by NVIDIA NVVM Compiler
//
// Compiler Build ID: CL-36424714
// Cuda compilation tools, release 13.0, V13.0.88
// Based on NVVM 20.0.0
//

.version 9.0
.target sm_100
.address_size 64

	// .globl	genWord

.visible .entry genWord(
	.param .u64 .ptr .align 1 genWord_param_0,
	.param .u32 genWord_param_1,
	.param .u64 .ptr .align 1 genWord_param_2,
	.param .u32 genWord_param_3,
	.param .u64 .ptr .align 1 genWord_param_4
)
{
	.reg .pred 	%p<19>;
	.reg .b16 	%rs<8>;
	.reg .b32 	%r<201>;
	.reg .b64 	%rd<71>;

	ld.param.u64 	%rd8, [genWord_param_0];
	ld.param.u32 	%r42, [genWord_param_1];
	ld.param.u64 	%rd9, [genWord_param_2];
	ld.param.u32 	%r43, [genWord_param_3];
	ld.param.u64 	%rd10, [genWord_param_4];
	cvta.to.global.u64 	%rd1, %rd10;
	cvta.to.global.u64 	%rd2, %rd8;
	cvta.to.global.u64 	%rd3, %rd9;
	mov.u32 	%r44, %ctaid.x;
	mov.u32 	%r45, %ntid.x;
	mov.u32 	%r46, %tid.x;
	mad.lo.s32 	%r1, %r44, %r45, %r46;
	setp.ge.s32 	%p1, %r1, %r43;
	@%p1 bra 	$L__BB0_24;
	setp.lt.s32 	%p2, %r1, 1;
	mov.b32 	%r193, 0;
	@%p2 bra 	$L__BB0_13;
	and.b32  	%r2, %r1, 7;
	setp.lt.u32 	%p3, %r1, 8;
	mov.b32 	%r188, 0;
	mov.u32 	%r193, %r188;
	@%p3 bra 	$L__BB0_5;
	and.b32  	%r188, %r1, 2147483640;
	mov.b32 	%r182, 0;
	mov.u32 	%r193, %r182;
$L__BB0_4:
	.pragma "nounroll";
	mul.lo.s32 	%r51, %r182, 3;
	mul.wide.u32 	%rd11, %r51, 8;
	add.s64 	%rd12, %rd3, %rd11;
	ld.global.u64 	%rd13, [%rd12+16];
	ld.global.u64 	%rd14, [%rd12+8];
	cvt.u32.u64 	%r52, %rd14;
	cvt.u32.u64 	%r53, %rd13;
	sub.s32 	%r54, %r53, %r52;
	ld.global.u32 	%r55, [%rd12];
	mad.lo.s32 	%r56, %r55, %r54, %r55;
	add.s32 	%r57, %r54, %r56;
	add.s32 	%r58, %r57, %r193;
	ld.global.u64 	%rd15, [%rd12+40];
	ld.global.u64 	%rd16, [%rd12+32];
	cvt.u32.u64 	%r59, %rd16;
	cvt.u32.u64 	%r60, %rd15;
	sub.s32 	%r61, %r60, %r59;
	ld.global.u32 	%r62, [%rd12+24];
	mad.lo.s32 	%r63, %r62, %r61, %r62;
	add.s32 	%r64, %r61, %r63;
	add.s32 	%r65, %r58, %r64;
	ld.global.u64 	%rd17, [%rd12+64];
	ld.global.u64 	%rd18, [%rd12+56];
	cvt.u32.u64 	%r66, %rd18;
	cvt.u32.u64 	%r67, %rd17;
	sub.s32 	%r68, %r67, %r66;
	ld.global.u32 	%r69, [%rd12+48];
	mad.lo.s32 	%r70, %r69, %r68, %r69;
	add.s32 	%r71, %r68, %r70;
	add.s32 	%r72, %r65, %r71;
	ld.global.u64 	%rd19, [%rd12+88];
	ld.global.u64 	%rd20, [%rd12+80];
	cvt.u32.u64 	%r73, %rd20;
	cvt.u32.u64 	%r74, %rd19;
	sub.s32 	%r75, %r74, %r73;
	ld.global.u32 	%r76, [%rd12+72];
	mad.lo.s32 	%r77, %r76, %r75, %r76;
	add.s32 	%r78, %r75, %r77;
	add.s32 	%r79, %r72, %r78;
	ld.global.u64 	%rd21, [%rd12+112];
	ld.global.u64 	%rd22, [%rd12+104];
	cvt.u32.u64 	%r80, %rd22;
	cvt.u32.u64 	%r81, %rd21;
	sub.s32 	%r82, %r81, %r80;
	ld.global.u32 	%r83, [%rd12+96];
	mad.lo.s32 	%r84, %r83, %r82, %r83;
	add.s32 	%r85, %r82, %r84;
	add.s32 	%r86, %r79, %r85;
	ld.global.u64 	%rd23, [%rd12+136];
	ld.global.u64 	%rd24, [%rd12+128];
	cvt.u32.u64 	%r87, %rd24;
	cvt.u32.u64 	%r88, %rd23;
	sub.s32 	%r89, %r88, %r87;
	ld.global.u32 	%r90, [%rd12+120];
	mad.lo.s32 	%r91, %r90, %r89, %r90;
	add.s32 	%r92, %r89, %r91;
	add.s32 	%r93, %r86, %r92;
	ld.global.u64 	%rd25, [%rd12+160];
	ld.global.u64 	%rd26, [%rd12+152];
	cvt.u32.u64 	%r94, %rd26;
	cvt.u32.u64 	%r95, %rd25;
	sub.s32 	%r96, %r95, %r94;
	ld.global.u32 	%r97, [%rd12+144];
	mad.lo.s32 	%r98, %r97, %r96, %r97;
	add.s32 	%r99, %r96, %r98;
	add.s32 	%r100, %r93, %r99;
	ld.global.u64 	%rd27, [%rd12+184];
	ld.global.u64 	%rd28, [%rd12+176];
	cvt.u32.u64 	%r101, %rd28;
	cvt.u32.u64 	%r102, %rd27;
	sub.s32 	%r103, %r102, %r101;
	ld.global.u32 	%r104, [%rd12+168];
	mad.lo.s32 	%r105, %r104, %r103, %r104;
	add.s32 	%r106, %r103, %r105;
	add.s32 	%r107, %r100, %r106;
	add.s32 	%r193, %r107, 8;
	add.s32 	%r182, %r182, 8;
	setp.ne.s32 	%p4, %r182, %r188;
	@%p4 bra 	$L__BB0_4;
$L__BB0_5:
	setp.eq.s32 	%p5, %r2, 0;
	@%p5 bra 	$L__BB0_13;
	and.b32  	%r11, %r1, 3;
	setp.lt.u32 	%p6, %r2, 4;
	@%p6 bra 	$L__BB0_8;
	mul.lo.s32 	%r109, %r188, 3;
	mul.wide.u32 	%rd29, %r109, 8;
	add.s64 	%rd30, %rd3, %rd29;
	ld.global.u64 	%rd31, [%rd30+16];
	ld.global.u64 	%rd32, [%rd30+8];
	cvt.u32.u64 	%r110, %rd32;
	cvt.u32.u64 	%r111, %rd31;
	sub.s32 	%r112, %r111, %r110;
	ld.global.u32 	%r113, [%rd30];
	mad.lo.s32 	%r114, %r113, %r112, %r113;
	add.s32 	%r115, %r112, %r114;
	add.s32 	%r116, %r115, %r193;
	ld.global.u64 	%rd33, [%rd30+40];
	ld.global.u64 	%rd34, [%rd30+32];
	cvt.u32.u64 	%r117, %rd34;
	cvt.u32.u64 	%r118, %rd33;
	sub.s32 	%r119, %r118, %r117;
	ld.global.u32 	%r120, [%rd30+24];
	mad.lo.s32 	%r121, %r120, %r119, %r120;
	add.s32 	%r122, %r119, %r121;
	add.s32 	%r123, %r116, %r122;
	ld.global.u64 	%rd35, [%rd30+64];
	ld.global.u64 	%rd36, [%rd30+56];
	cvt.u32.u64 	%r124, %rd36;
	cvt.u32.u64 	%r125, %rd35;
	sub.s32 	%r126, %r125, %r124;
	ld.global.u32 	%r127, [%rd30+48];
	mad.lo.s32 	%r128, %r127, %r126, %r127;
	add.s32 	%r129, %r126, %r128;
	add.s32 	%r130, %r123, %r129;
	ld.global.u64 	%rd37, [%rd30+88];
	ld.global.u64 	%rd38, [%rd30+80];
	cvt.u32.u64 	%r131, %rd38;
	cvt.u32.u64 	%r132, %rd37;
	sub.s32 	%r133, %r132, %r131;
	ld.global.u32 	%r134, [%rd30+72];
	mad.lo.s32 	%r135, %r134, %r133, %r134;
	add.s32 	%r136, %r133, %r135;
	add.s32 	%r137, %r130, %r136;
	add.s32 	%r193, %r137, 4;
	add.s32 	%r188, %r188, 4;
$L__BB0_8:
	setp.eq.s32 	%p7, %r11, 0;
	@%p7 bra 	$L__BB0_13;
	setp.eq.s32 	%p8, %r11, 1;
	@%p8 bra 	$L__BB0_11;
	mul.lo.s32 	%r139, %r188, 3;
	mul.wide.u32 	%rd39, %r139, 8;
	add.s64 	%rd40, %rd3, %rd39;
	ld.global.u64 	%rd41, [%rd40+16];
	ld.global.u64 	%rd42, [%rd40+8];
	cvt.u32.u64 	%r140, %rd42;
	cvt.u32.u64 	%r141, %rd41;
	sub.s32 	%r142, %r141, %r140;
	ld.global.u32 	%r143, [%rd40];
	mad.lo.s32 	%r144, %r143, %r142, %r143;
	add.s32 	%r145, %r142, %r144;
	add.s32 	%r146, %r145, %r193;
	ld.global.u64 	%rd43, [%rd40+40];
	ld.global.u64 	%rd44, [%rd40+32];
	cvt.u32.u64 	%r147, %rd44;
	cvt.u32.u64 	%r148, %rd43;
	sub.s32 	%r149, %r148, %r147;
	ld.global.u32 	%r150, [%rd40+24];
	mad.lo.s32 	%r151, %r150, %r149, %r150;
	add.s32 	%r152, %r149, %r151;
	add.s32 	%r153, %r146, %r152;
	add.s32 	%r193, %r153, 2;
	add.s32 	%r188, %r188, 2;
$L__BB0_11:
	and.b32  	%r154, %r1, 1;
	setp.eq.b32 	%p9, %r154, 1;
	not.pred 	%p10, %p9;
	@%p10 bra 	$L__BB0_13;
	mul.lo.s32 	%r155, %r188, 3;
	mul.wide.u32 	%rd45, %r155, 8;
	add.s64 	%rd46, %rd3, %rd45;
	ld.global.u64 	%rd47, [%rd46+16];
	ld.global.u64 	%rd48, [%rd46+8];
	cvt.u32.u64 	%r156, %rd48;
	cvt.u32.u64 	%r157, %rd47;
	sub.s32 	%r158, %r157, %r156;
	ld.global.u32 	%r159, [%rd46];
	mad.lo.s32 	%r160, %r159, %r158, %r159;
	add.s32 	%r161, %r158, %r160;
	add.s32 	%r162, %r161, %r193;
	add.s32 	%r193, %r162, 1;
$L__BB0_13:
	mul.lo.s32 	%r163, %r1, 3;
	mul.wide.s32 	%rd49, %r163, 8;
	add.s64 	%rd4, %rd3, %rd49;
	ld.global.u64 	%rd5, [%rd4+8];
	cvt.s64.s32 	%rd50, %rd5;
	ld.global.u64 	%rd51, [%rd4+16];
	setp.lt.u64 	%p11, %rd51, %rd50;
	@%p11 bra 	$L__BB0_24;
	cvt.u32.u64 	%r194, %rd5;
	add.s64 	%rd6, %rd1, 1;
$L__BB0_15:
	ld.global.u32 	%r27, [%rd4];
	setp.lt.s32 	%p12, %r27, 1;
	@%p12 bra 	$L__BB0_23;
	and.b32  	%r28, %r27, 3;
	setp.lt.u32 	%p13, %r27, 4;
	mov.b32 	%r199, 0;
	mov.u32 	%r200, %r194;
	@%p13 bra 	$L__BB0_19;
	and.b32  	%r199, %r27, 2147483644;
	neg.s32 	%r197, %r199;
	mov.u32 	%r196, %r193;
	mov.u32 	%r200, %r194;
$L__BB0_18:
	cvt.s64.s32 	%rd52, %r196;
	add.s64 	%rd53, %rd6, %rd52;
	div.s32 	%r165, %r200, %r42;
	mul.lo.s32 	%r166, %r165, %r42;
	sub.s32 	%r167, %r200, %r166;
	cvt.s64.s32 	%rd54, %r167;
	add.s64 	%rd55, %rd2, %rd54;
	ld.global.u8 	%rs1, [%rd55];
	st.global.u8 	[%rd53+-1], %rs1;
	div.s32 	%r168, %r165, %r42;
	mul.lo.s32 	%r169, %r168, %r42;
	sub.s32 	%r170, %r165, %r169;
	cvt.s64.s32 	%rd56, %r170;
	add.s64 	%rd57, %rd2, %rd56;
	ld.global.u8 	%rs2, [%rd57];
	st.global.u8 	[%rd53], %rs2;
	div.s32 	%r171, %r168, %r42;
	mul.lo.s32 	%r172, %r171, %r42;
	sub.s32 	%r173, %r168, %r172;
	cvt.s64.s32 	%rd58, %r173;
	add.s64 	%rd59, %rd2, %rd58;
	ld.global.u8 	%rs3, [%rd59];
	st.global.u8 	[%rd53+1], %rs3;
	div.s32 	%r200, %r171, %r42;
	mul.lo.s32 	%r174, %r200, %r42;
	sub.s32 	%r175, %r171, %r174;
	cvt.s64.s32 	%rd60, %r175;
	add.s64 	%rd61, %rd2, %rd60;
	ld.global.u8 	%rs4, [%rd61];
	st.global.u8 	[%rd53+2], %rs4;
	add.s32 	%r197, %r197, 4;
	add.s32 	%r196, %r196, 4;
	setp.ne.s32 	%p14, %r197, 0;
	@%p14 bra 	$L__BB0_18;
$L__BB0_19:
	setp.eq.s32 	%p15, %r28, 0;
	@%p15 bra 	$L__BB0_23;
	rem.s32 	%r176, %r200, %r42;
	cvt.s64.s32 	%rd62, %r176;
	add.s64 	%rd63, %rd2, %rd62;
	ld.global.u8 	%rs5, [%rd63];
	add.s32 	%r177, %r199, %r193;
	cvt.s64.s32 	%rd64, %r177;
	add.s64 	%rd7, %rd1, %rd64;
	st.global.u8 	[%rd7], %rs5;
	setp.eq.s32 	%p16, %r28, 1;
	@%p16 bra 	$L__BB0_23;
	div.s32 	%r39, %r200, %r42;
	rem.s32 	%r178, %r39, %r42;
	cvt.s64.s32 	%rd65, %r178;
	add.s64 	%rd66, %rd2, %rd65;
	ld.global.u8 	%rs6, [%rd66];
	st.global.u8 	[%rd7+1], %rs6;
	setp.eq.s32 	%p17, %r28, 2;
	@%p17 bra 	$L__BB0_23;
	div.s32 	%r179, %r39, %r42;
	rem.s32 	%r180, %r179, %r42;
	cvt.s64.s32 	%rd67, %r180;
	add.s64 	%rd68, %rd2, %rd67;
	ld.global.u8 	%rs7, [%rd68];
	st.global.u8 	[%rd7+2], %rs7;
$L__BB0_23:
	add.s32 	%r181, %r193, %r27;
	add.s32 	%r193, %r181, 1;
	add.s32 	%r194, %r194, 1;
	cvt.s64.s32 	%rd69, %r194;
	ld.global.u64 	%rd70, [%rd4+16];
	setp.ge.u64 	%p18, %rd70, %rd69;
	@%p18 bra 	$L__BB0_15;
$L__BB0_24:
	ret;

}


// ===== COMPILED SASS (sm_100) =====

	.target	sm_100

	.elftype	@"ET_EXEC"


//--------------------- .note.nv.tkinfo           --------------------------
	.section	.note.nv.tkinfo,"",@"SHT_NOTE"
	.sectionflags	@"SHF_NOTE_NV_TKINFO"
	.tkinfo
        /*0018*/ 	.word	0x00000002
        /*0030*/ 	.string	""
        /*0030*/ 	.string	"ptxas"
        /*0030*/ 	.string	"Cuda compilation tools, release 13.0, V13.0.88"
        /*0030*/ 	.string	"Build cuda_13.0.r13.0/compiler.36424714_0"
        /*0030*/ 	.string	"-arch sm_100 -m 64 "



//--------------------- .note.nv.cuinfo           --------------------------
	.section	.note.nv.cuinfo,"",@"SHT_NOTE"
	.sectionflags	@"SHF_NOTE_NV_CUINFO"
        /*0018*/ 	.short	0x0002
        /*001a*/ 	.short	0x0064
        /*001c*/ 	.short	0x0082
	.zero		2


//--------------------- .nv.info                  --------------------------
	.section	.nv.info,"",@"SHT_CUDA_INFO"
	.align	4


	//----- nvinfo : EIATTR_REGCOUNT
	.align		4
        /*0000*/ 	.byte	0x04, 0x2f
        /*0002*/ 	.short	(.L_1 - .L_0)
	.align		4
.L_0:
        /*0004*/ 	.word	index@(genWord)
        /*0008*/ 	.word	0x0000001e


	//----- nvinfo : EIATTR_FRAME_SIZE
	.align		4
.L_1:
        /*000c*/ 	.byte	0x04, 0x11
        /*000e*/ 	.short	(.L_3 - .L_2)
	.align		4
.L_2:
        /*0010*/ 	.word	index@(genWord)
        /*0014*/ 	.word	0x00000000


	//----- nvinfo : EIATTR_MIN_STACK_SIZE
	.align		4
.L_3:
        /*0018*/ 	.byte	0x04, 0x12
        /*001a*/ 	.short	(.L_5 - .L_4)
	.align		4
.L_4:
        /*001c*/ 	.word	index@(genWord)
        /*0020*/ 	.word	0x00000000
.L_5:


//--------------------- .nv.compat                --------------------------
	.section	.nv.compat,"",@"SHT_CUDA_COMPAT_INFO"
	.align	4
        /*0000*/ 	.byte	0x02, 0x09, 0x00, 0x00, 0x02, 0x02, 0x01, 0x00, 0x02, 0x05, 0x05, 0x00, 0x03, 0x07, 0x01, 0x01
        /*0010*/ 	.byte	0x02, 0x03, 0x00, 0x00, 0x02, 0x06, 0x01, 0x00, 0x04, 0x0b, 0x08, 0x00, 0x09, 0x00, 0x00, 0x00
        /*0020*/ 	.byte	0x00, 0x00, 0x00, 0x00


//--------------------- .nv.info.genWord          --------------------------
	.section	.nv.info.genWord,"",@"SHT_CUDA_INFO"
	.sectionflags	@""
	.align	4


	//----- nvinfo : EIATTR_CUDA_API_VERSION
	.align		4
        /*0000*/ 	.byte	0x04, 0x37
        /*0002*/ 	.short	(.L_7 - .L_6)
.L_6:
        /*0004*/ 	.word	0x00000082


	//----- nvinfo : EIATTR_KPARAM_INFO
	.align		4
.L_7:
        /*0008*/ 	.byte	0x04, 0x17
        /*000a*/ 	.short	(.L_9 - .L_8)
.L_8:
        /*000c*/ 	.word	0x00000000
        /*0010*/ 	.short	0x0004
        /*0012*/ 	.short	0x0020
        /*0014*/ 	.byte	0x00, 0xf5, 0x21, 0x00


	//----- nvinfo : EIATTR_KPARAM_INFO
	.align		4
.L_9:
        /*0018*/ 	.byte	0x04, 0x17
        /*001a*/ 	.short	(.L_11 - .L_10)
.L_10:
        /*001c*/ 	.word	0x00000000
        /*0020*/ 	.short	0x0003
        /*0022*/ 	.short	0x0018
        /*0024*/ 	.byte	0x00, 0xf0, 0x11, 0x00


	//----- nvinfo : EIATTR_KPARAM_INFO
	.align		4
.L_11:
        /*0028*/ 	.byte	0x04, 0x17
        /*002a*/ 	.short	(.L_13 - .L_12)
.L_12:
        /*002c*/ 	.word	0x00000000
        /*0030*/ 	.short	0x0002
        /*0032*/ 	.short	0x0010
        /*0034*/ 	.byte	0x00, 0xf5, 0x21, 0x00


	//----- nvinfo : EIATTR_KPARAM_INFO
	.align		4
.L_13:
        /*0038*/ 	.byte	0x04, 0x17
        /*003a*/ 	.short	(.L_15 - .L_14)
.L_14:
        /*003c*/ 	.word	0x00000000
        /*0040*/ 	.short	0x0001
        /*0042*/ 	.short	0x0008
        /*0044*/ 	.byte	0x00, 0xf0, 0x11, 0x00


	//----- nvinfo : EIATTR_KPARAM_INFO
	.align		4
.L_15:
        /*0048*/ 	.byte	0x04, 0x17
        /*004a*/ 	.short	(.L_17 - .L_16)
.L_16:
        /*004c*/ 	.word	0x00000000
        /*0050*/ 	.short	0x0000
        /*0052*/ 	.short	0x0000
        /*0054*/ 	.byte	0x00, 0xf5, 0x21, 0x00


	//----- nvinfo : EIATTR_SPARSE_MMA_MASK
	.align		4
.L_17:
        /*0058*/ 	.byte	0x03, 0x50
        /*005a*/ 	.short	0x0000


	//----- nvinfo : EIATTR_MAXREG_COUNT
	.align		4
        /*005c*/ 	.byte	0x03, 0x1b
        /*005e*/ 	.short	0x00ff


	//----- nvinfo : EIATTR_MERCURY_ISA_VERSION
	.align		4
        /*0060*/ 	.byte	0x03, 0x5f
        /*0062*/ 	.short	0x0101


	//----- nvinfo : EIATTR_VRC_CTA_INIT_COUNT
	.align		4
        /*0064*/ 	.byte	0x02, 0x4a
	.zero		1
	.zero		1


	//----- nvinfo : EIATTR_EXIT_INSTR_OFFSETS
	.align		4
        /*0068*/ 	.byte	0x04, 0x1c
        /*006a*/ 	.short	(.L_19 - .L_18)


	//   ....[0]....
.L_18:
        /*006c*/ 	.word	0x00000070


	//   ....[1]....
        /*0070*/ 	.word	0x000009b0


	//   ....[2]....
        /*0074*/ 	.word	0x00001730


	//----- nvinfo : EIATTR_CRS_STACK_SIZE
	.align		4
.L_19:
        /*0078*/ 	.byte	0x04, 0x1e
        /*007a*/ 	.short	(.L_21 - .L_20)
.L_20:
        /*007c*/ 	.word	0x00000000


	//----- nvinfo : EIATTR_CBANK_PARAM_SIZE
	.align		4
.L_21:
        /*0080*/ 	.byte	0x03, 0x19
        /*0082*/ 	.short	0x0028


	//----- nvinfo : EIATTR_PARAM_CBANK
	.align		4
        /*0084*/ 	.byte	0x04, 0x0a
        /*0086*/ 	.short	(.L_23 - .L_22)
	.align		4
.L_22:
        /*0088*/ 	.word	index@(.nv.constant0.genWord)
        /*008c*/ 	.short	0x0380
        /*008e*/ 	.short	0x0028


	//----- nvinfo : EIATTR_SW_WAR
	.align		4
.L_23:
        /*0090*/ 	.byte	0x04, 0x36
        /*0092*/ 	.short	(.L_25 - .L_24)
.L_24:
        /*0094*/ 	.word	0x00000008
.L_25:


//--------------------- .nv.callgraph             --------------------------
	.section	.nv.callgraph,"",@"SHT_CUDA_CALLGRAPH"
	.align	4
	.sectionentsize	8
	.align		4
        /*0000*/ 	.word	0x00000000
	.align		4
        /*0004*/ 	.word	0xffffffff
	.align		4
        /*0008*/ 	.word	0x00000000
	.align		4
        /*000c*/ 	.word	0xfffffffe
	.align		4
        /*0010*/ 	.word	0x00000000
	.align		4
        /*0014*/ 	.word	0xfffffffd
	.align		4
        /*0018*/ 	.word	0x00000000
	.align		4
        /*001c*/ 	.word	0xfffffffc


//--------------------- .text.genWord             --------------------------
	.section	.text.genWord,"ax",@progbits
	.align	128
        .global         genWord
        .type           genWord,@function
        .size           genWord,(.L_x_14 - genWord)
        .other          genWord,@"STO_CUDA_ENTRY STV_DEFAULT"
genWord:
.text.genWord:
[----:B------:R-:W-:Y:S01]  /*0000*/  LDC R1, c[0x0][0x37c] ;  /* 0x0000df00ff017b82 */ /* 0x000fe20000000800 */
[----:B------:R-:W0:Y:S07]  /*0010*/  S2R R0, SR_TID.X ;  /* 0x0000000000007919 */ /* 0x000e2e0000002100 */
[----:B------:R-:W0:Y:S01]  /*0020*/  S2UR UR4, SR_CTAID.X ;  /* 0x00000000000479c3 */ /* 0x000e220000002500 */
[----:B------:R-:W1:Y:S07]  /*0030*/  LDCU UR5, c[0x0][0x398] ;  /* 0x00007300ff0577ac */ /* 0x000e6e0008000800 */
[----:B------:R-:W0:Y:S02]  /*0040*/  LDC R5, c[0x0][0x360] ;  /* 0x0000d800ff057b82 */ /* 0x000e240000000800 */
[----:B0-----:R-:W-:-:S05]  /*0050*/  IMAD R5, R5, UR4, R0 ;  /* 0x0000000405057c24 */ /* 0x001fca000f8e0200 */
[----:B-1----:R-:W-:-:S13]  /*0060*/  ISETP.GE.AND P0, PT, R5, UR5, PT ;  /* 0x0000000505007c0c */ /* 0x002fda000bf06270 */
[----:B------:R-:W-:Y:S05]  /*0070*/  @P0 EXIT ;  /* 0x000000000000094d */ /* 0x000fea0003800000 */
[----:B------:R-:W-:Y:S01]  /*0080*/  ISETP.GE.AND P0, PT, R5, 0x1, PT ;  /* 0x000000010500780c */ /* 0x000fe20003f06270 */
[----:B------:R-:W0:Y:S01]  /*0090*/  LDCU.64 UR4, c[0x0][0x358] ;  /* 0x00006b00ff0477ac */ /* 0x000e220008000a00 */
[----:B------:R-:W-:Y:S01]  /*00a0*/  BSSY.RECONVERGENT B0, `(.L_x_0) ;  /* 0x0000088000007945 */ /* 0x000fe20003800200 */
[----:B------:R-:W-:-:S10]  /*00b0*/  IMAD.MOV.U32 R0, RZ, RZ, RZ ;  /* 0x000000ffff007224 */ /* 0x000fd400078e00ff */
[----:B------:R-:W-:Y:S05]  /*00c0*/  @!P0 BRA `(.L_x_1) ;  /* 0x0000000800148947 */ /* 0x000fea0003800000 */
[C---:B------:R-:W-:Y:S01]  /*00d0*/  ISETP.GE.U32.AND P0, PT, R5.reuse, 0x8, PT ;  /* 0x000000080500780c */ /* 0x040fe20003f06070 */
[----:B------:R-:W-:Y:S01]  /*00e0*/  BSSY.RECONVERGENT B1, `(.L_x_2) ;  /* 0x0000040000017945 */ /* 0x000fe20003800200 */
[----:B------:R-:W-:Y:S01]  /*00f0*/  LOP3.LUT R26, R5, 0x7, RZ, 0xc0, !PT ;  /* 0x00000007051a7812 */ /* 0x000fe200078ec0ff */
[----:B------:R-:W-:Y:S02]  /*0100*/  IMAD.MOV.U32 R7, RZ, RZ, RZ ;  /* 0x000000ffff077224 */ /* 0x000fe400078e00ff */
[----:B------:R-:W-:Y:S01]  /*0110*/  IMAD.MOV.U32 R0, RZ, RZ, RZ ;  /* 0x000000ffff007224 */ /* 0x000fe200078e00ff */
[----:B------:R-:W-:-:S07]  /*0120*/  ISETP.NE.AND P1, PT, R26, RZ, PT ;  /* 0x000000ff1a00720c */ /* 0x000fce0003f25270 */
[----:B------:R-:W-:Y:S06]  /*0130*/  @!P0 BRA `(.L_x_3) ;  /* 0x0000000000e88947 */ /* 0x000fec0003800000 */
[----:B------:R-:W-:Y:S01]  /*0140*/  LOP3.LUT R7, R5, 0x7ffffff8, RZ, 0xc0, !PT ;  /* 0x7ffffff805077812 */ /* 0x000fe200078ec0ff */
[----:B------:R-:W-:Y:S02]  /*0150*/  IMAD.MOV.U32 R4, RZ, RZ, RZ ;  /* 0x000000ffff047224 */ /* 0x000fe400078e00ff */
[----:B------:R-:W-:-:S07]  /*0160*/  IMAD.MOV.U32 R0, RZ, RZ, RZ ;  /* 0x000000ffff007224 */ /* 0x000fce00078e00ff */
.L_x_4:
[----:B------:R-:W1:Y:S01]  /*0170*/  LDC.64 R2, c[0x0][0x390] ;  /* 0x0000e400ff027b82 */ /* 0x000e620000000a00 */
[----:B------:R-:W-:-:S04]  /*0180*/  IMAD R9, R4, 0x3, RZ ;  /* 0x0000000304097824 */ /* 0x000fc800078e02ff */
[----:B-1----:R-:W-:-:S05]  /*0190*/  IMAD.WIDE.U32 R2, R9, 0x8, R2 ;  /* 0x0000000809027825 */ /* 0x002fca00078e0002 */
[----:B0-----:R-:W2:Y:S04]  /*01a0*/  LDG.E R6, desc[UR4][R2.64+0x10] ;  /* 0x0000100402067981 */ /* 0x001ea8000c1e1900 */
[----:B------:R-:W2:Y:S04]  /*01b0*/  LDG.E R9, desc[UR4][R2.64+0x8] ;  /* 0x0000080402097981 */ /* 0x000ea8000c1e1900 */
[----:B------:R-:W3:Y:S04]  /*01c0*/  LDG.E R8, desc[UR4][R2.64] ;  /* 0x0000000402087981 */ /* 0x000ee8000c1e1900 */
[----:B------:R-:W4:Y:S04]  /*01d0*/  LDG.E R23, desc[UR4][R2.64+0x28] ;  /* 0x0000280402177981 */ /* 0x000f28000c1e1900 */
[----:B------:R-:W4:Y:S04]  /*01e0*/  LDG.E R22, desc[UR4][R2.64+0x20] ;  /* 0x0000200402167981 */ /* 0x000f28000c1e1900 */
[----:B------:R-:W5:Y:S04]  /*01f0*/  LDG.E R16, desc[UR4][R2.64+0x40] ;  /* 0x0000400402107981 */ /* 0x000f68000c1e1900 */
        /* <DEDUP_REMOVED lines=10> */
[----:B------:R-:W5:Y:S01]  /*02a0*/  LDG.E R27, desc[UR4][R2.64+0xa8] ;  /* 0x0000a804021b7981 */ /* 0x000f62000c1e1900 */
[----:B--2---:R-:W-:-:S03]  /*02b0*/  IMAD.IADD R21, R6, 0x1, -R9 ;  /* 0x0000000106157824 */ /* 0x004fc600078e0a09 */
[----:B------:R-:W2:Y:S01]  /*02c0*/  LDG.E R6, desc[UR4][R2.64+0x50] ;  /* 0x0000500402067981 */ /* 0x000ea2000c1e1900 */
[----:B---3--:R-:W-:-:S03]  /*02d0*/  IMAD R20, R21, R8, R8 ;  /* 0x0000000815147224 */ /* 0x008fc600078e0208 */
[----:B------:R-:W3:Y:S04]  /*02e0*/  LDG.E R9, desc[UR4][R2.64+0x48] ;  /* 0x0000480402097981 */ /* 0x000ee8000c1e1900 */
[----:B------:R-:W3:Y:S01]  /*02f0*/  LDG.E R8, desc[UR4][R2.64+0x60] ;  /* 0x0000600402087981 */ /* 0x000ee2000c1e1900 */
[----:B------:R-:W-:-:S03]  /*0300*/  IADD3 R20, PT, PT, R0, R21, R20 ;  /* 0x0000001500147210 */ /* 0x000fc60007ffe014 */
[----:B------:R-:W3:Y:S01]  /*0310*/  LDG.E R21, desc[UR4][R2.64+0xa0] ;  /* 0x0000a00402157981 */ /* 0x000ee2000c1e1900 */
[----:B----4-:R-:W-:-:S03]  /*0320*/  IMAD.IADD R25, R23, 0x1, -R22 ;  /* 0x0000000117197824 */ /* 0x010fc600078e0a16 */
[----:B------:R-:W4:Y:S04]  /*0330*/  LDG.E R0, desc[UR4][R2.64+0x78] ;  /* 0x0000780402007981 */ /* 0x000f28000c1e1900 */
[----:B------:R-:W4:Y:S04]  /*0340*/  LDG.E R23, desc[UR4][R2.64+0xb0] ;  /* 0x0000b00402177981 */ /* 0x000f28000c1e1900 */
[----:B------:R-:W4:Y:S01]  /*0350*/  LDG.E R22, desc[UR4][R2.64+0x90] ;  /* 0x0000900402167981 */ /* 0x000f22000c1e1900 */
[----:B-----5:R-:W-:Y:S01]  /*0360*/  IADD3 R16, PT, PT, R16, -R19, RZ ;  /* 0x8000001310107210 */ /* 0x020fe20007ffe0ff */
[----:B------:R-:W-:-:S04]  /*0370*/  IMAD R14, R25, R14, R14 ;  /* 0x0000000e190e7224 */ /* 0x000fc800078e020e */
[----:B------:R-:W-:Y:S01]  /*0380*/  IMAD R11, R16, R11, R11 ;  /* 0x0000000b100b7224 */ /* 0x000fe200078e020b */
[----:B------:R-:W-:-:S04]  /*0390*/  IADD3 R25, PT, PT, R20, R25, R14 ;  /* 0x0000001914197210 */ /* 0x000fc80007ffe00e */
[----:B------:R-:W-:Y:S01]  /*03a0*/  IADD3 R11, PT, PT, R25, R16, R11 ;  /* 0x00000010190b7210 */ /* 0x000fe20007ffe00b */
[----:B------:R-:W-:Y:S02]  /*03b0*/  IMAD.IADD R12, R15, 0x1, -R12 ;  /* 0x000000010f0c7824 */ /* 0x000fe400078e0a0c */
[----:B------:R-:W-:Y:S02]  /*03c0*/  VIADD R4, R4, 0x8 ;  /* 0x0000000804047836 */ /* 0x000fe40000000000 */
[----:B------:R-:W-:-:S03]  /*03d0*/  IMAD.IADD R13, R13, 0x1, -R10 ;  /* 0x000000010d0d7824 */ /* 0x000fc600078e0a0a */
[----:B------:R-:W-:Y:S01]  /*03e0*/  ISETP.NE.AND P0, PT, R4, R7, PT ;  /* 0x000000070400720c */ /* 0x000fe20003f05270 */
[----:B--2---:R-:W-:-:S04]  /*03f0*/  IMAD.IADD R6, R17, 0x1, -R6 ;  /* 0x0000000111067824 */ /* 0x004fc800078e0a06 */
[----:B---3--:R-:W-:Y:S02]  /*0400*/  IMAD R9, R6, R9, R9 ;  /* 0x0000000906097224 */ /* 0x008fe400078e0209 */
[----:B------:R-:W-:-:S03]  /*0410*/  IMAD R8, R12, R8, R8 ;  /* 0x000000080c087224 */ /* 0x000fc600078e0208 */
[----:B------:R-:W-:Y:S01]  /*0420*/  IADD3 R9, PT, PT, R11, R6, R9 ;  /* 0x000000060b097210 */ /* 0x000fe20007ffe009 */
[----:B------:R-:W-:-:S03]  /*0430*/  IMAD.IADD R21, R21, 0x1, -R18 ;  /* 0x0000000115157824 */ /* 0x000fc600078e0a12 */
[----:B------:R-:W-:Y:S01]  /*0440*/  IADD3 R8, PT, PT, R9, R12, R8 ;  /* 0x0000000c09087210 */ /* 0x000fe20007ffe008 */
[----:B----4-:R-:W-:Y:S02]  /*0450*/  IMAD R0, R13, R0, R0 ;  /* 0x000000000d007224 */ /* 0x010fe400078e0200 */
[----:B------:R-:W-:-:S03]  /*0460*/  IMAD.IADD R23, R24, 0x1, -R23 ;  /* 0x0000000118177824 */ /* 0x000fc600078e0a17 */
[----:B------:R-:W-:Y:S01]  /*0470*/  IADD3 R0, PT, PT, R8, R13, R0 ;  /* 0x0000000d08007210 */ /* 0x000fe20007ffe000 */
[----:B------:R-:W-:Y:S02]  /*0480*/  IMAD R22, R21, R22, R22 ;  /* 0x0000001615167224 */ /* 0x000fe400078e0216 */
[----:B------:R-:W-:-:S03]  /*0490*/  IMAD R27, R23, R27, R27 ;  /* 0x0000001b171b7224 */ /* 0x000fc600078e021b */
[----:B------:R-:W-:-:S04]  /*04a0*/  IADD3 R0, PT, PT, R0, R21, R22 ;  /* 0x0000001500007210 */ /* 0x000fc80007ffe016 */
[----:B------:R-:W-:-:S04]  /*04b0*/  IADD3 R0, PT, PT, R0, R23, R27 ;  /* 0x0000001700007210 */ /* 0x000fc80007ffe01b */
[----:B------:R-:W-:Y:S01]  /*04c0*/  IADD3 R0, PT, PT, R0, 0x8, RZ ;  /* 0x0000000800007810 */ /* 0x000fe20007ffe0ff */
[----:B------:R-:W-:Y:S06]  /*04d0*/  @P0 BRA `(.L_x_4) ;  /* 0xfffffffc00240947 */ /* 0x000fec000383ffff */
.L_x_3:
[----:B0-----:R-:W-:Y:S05]  /*04e0*/  BSYNC.RECONVERGENT B1 ;  /* 0x0000000000017941 */ /* 0x001fea0003800200 */
.L_x_2:
[----:B------:R-:W-:Y:S05]  /*04f0*/  @!P1 BRA `(.L_x_1) ;  /* 0x0000000400089947 */ /* 0x000fea0003800000 */
[----:B------:R-:W-:Y:S01]  /*0500*/  ISETP.GE.U32.AND P0, PT, R26, 0x4, PT ;  /* 0x000000041a00780c */ /* 0x000fe20003f06070 */
[----:B------:R-:W-:Y:S01]  /*0510*/  BSSY.RECONVERGENT B1, `(.L_x_5) ;  /* 0x0000021000017945 */ /* 0x000fe20003800200 */
[----:B------:R-:W-:-:S04]  /*0520*/  LOP3.LUT R16, R5, 0x3, RZ, 0xc0, !PT ;  /* 0x0000000305107812 */ /* 0x000fc800078ec0ff */
[----:B------:R-:W-:-:S07]  /*0530*/  ISETP.NE.AND P1, PT, R16, RZ, PT ;  /* 0x000000ff1000720c */ /* 0x000fce0003f25270 */
[----:B------:R-:W-:Y:S06]  /*0540*/  @!P0 BRA `(.L_x_6) ;  /* 0x0000000000748947 */ /* 0x000fec0003800000 */
[----:B------:R-:W0:Y:S01]  /*0550*/  LDC.64 R2, c[0x0][0x390] ;  /* 0x0000e400ff027b82 */ /* 0x000e220000000a00 */
[----:B------:R-:W-:-:S04]  /*0560*/  IMAD R9, R7, 0x3, RZ ;  /* 0x0000000307097824 */ /* 0x000fc800078e02ff */
[----:B0-----:R-:W-:-:S05]  /*0570*/  IMAD.WIDE.U32 R2, R9, 0x8, R2 ;  /* 0x0000000809027825 */ /* 0x001fca00078e0002 */
[----:B------:R-:W2:Y:S04]  /*0580*/  LDG.E R4, desc[UR4][R2.64+0x10] ;  /* 0x0000100402047981 */ /* 0x000ea8000c1e1900 */
[----:B------:R-:W2:Y:S04]  /*0590*/  LDG.E R9, desc[UR4][R2.64+0x8] ;  /* 0x0000080402097981 */ /* 0x000ea8000c1e1900 */
[----:B------:R-:W3:Y:S04]  /*05a0*/  LDG.E R8, desc[UR4][R2.64+0x28] ;  /* 0x0000280402087981 */ /* 0x000ee8000c1e1900 */
[----:B------:R-:W3:Y:S04]  /*05b0*/  LDG.E R11, desc[UR4][R2.64+0x20] ;  /* 0x00002004020b7981 */ /* 0x000ee8000c1e1900 */
[----:B------:R-:W4:Y:S04]  /*05c0*/  LDG.E R6, desc[UR4][R2.64] ;  /* 0x0000000402067981 */ /* 0x000f28000c1e1900 */
[----:B------:R-:W5:Y:S04]  /*05d0*/  LDG.E R12, desc[UR4][R2.64+0x40] ;  /* 0x00004004020c7981 */ /* 0x000f68000c1e1900 */
[----:B------:R-:W5:Y:S04]  /*05e0*/  LDG.E R13, desc[UR4][R2.64+0x38] ;  /* 0x00003804020d7981 */ /* 0x000f68000c1e1900 */
[----:B------:R-:W5:Y:S04]  /*05f0*/  LDG.E R10, desc[UR4][R2.64+0x18] ;  /* 0x00001804020a7981 */ /* 0x000f68000c1e1900 */
[----:B------:R-:W5:Y:S04]  /*0600*/  LDG.E R15, desc[UR4][R2.64+0x58] ;  /* 0x00005804020f7981 */ /* 0x000f68000c1e1900 */
[----:B------:R-:W5:Y:S04]  /*0610*/  LDG.E R18, desc[UR4][R2.64+0x50] ;  /* 0x0000500402127981 */ /* 0x000f68000c1e1900 */
[----:B------:R-:W5:Y:S04]  /*0620*/  LDG.E R14, desc[UR4][R2.64+0x30] ;  /* 0x00003004020e7981 */ /* 0x000f68000c1e1900 */
[----:B------:R-:W5:Y:S01]  /*0630*/  LDG.E R20, desc[UR4][R2.64+0x48] ;  /* 0x0000480402147981 */ /* 0x000f62000c1e1900 */
[----:B------:R-:W-:-:S02]  /*0640*/  VIADD R7, R7, 0x4 ;  /* 0x0000000407077836 */ /* 0x000fc40000000000 */
[----:B--2---:R-:W-:Y:S02]  /*0650*/  IMAD.IADD R9, R4, 0x1, -R9 ;  /* 0x0000000104097824 */ /* 0x004fe400078e0a09 */
[----:B---3--:R-:W-:Y:S02]  /*0660*/  IMAD.IADD R11, R8, 0x1, -R11 ;  /* 0x00000001080b7824 */ /* 0x008fe400078e0a0b */
[----:B----4-:R-:W-:-:S05]  /*0670*/  IMAD R6, R9, R6, R6 ;  /* 0x0000000609067224 */ /* 0x010fca00078e0206 */
[----:B------:R-:W-:Y:S01]  /*0680*/  IADD3 R6, PT, PT, R0, R9, R6 ;  /* 0x0000000900067210 */ /* 0x000fe20007ffe006 */
[----:B-----5:R-:W-:Y:S02]  /*0690*/  IMAD.IADD R13, R12, 0x1, -R13 ;  /* 0x000000010c0d7824 */ /* 0x020fe400078e0a0d */
[----:B------:R-:W-:-:S05]  /*06a0*/  IMAD R10, R11, R10, R10 ;  /* 0x0000000a0b0a7224 */ /* 0x000fca00078e020a */
[----:B------:R-:W-:Y:S01]  /*06b0*/  IADD3 R6, PT, PT, R6, R11, R10 ;  /* 0x0000000b06067210 */ /* 0x000fe20007ffe00a */
[----:B------:R-:W-:Y:S02]  /*06c0*/  IMAD.IADD R15, R15, 0x1, -R18 ;  /* 0x000000010f0f7824 */ /* 0x000fe400078e0a12 */
[----:B------:R-:W-:Y:S02]  /*06d0*/  IMAD R14, R13, R14, R14 ;  /* 0x0000000e0d0e7224 */ /* 0x000fe400078e020e */
[----:B------:R-:W-:-:S03]  /*06e0*/  IMAD R20, R15, R20, R20 ;  /* 0x000000140f147224 */ /* 0x000fc600078e0214 */
[----:B------:R-:W-:-:S04]  /*06f0*/  IADD3 R6, PT, PT, R6, R13, R14 ;  /* 0x0000000d06067210 */ /* 0x000fc80007ffe00e */
[----:B------:R-:W-:-:S05]  /*0700*/  IADD3 R6, PT, PT, R6, R15, R20 ;  /* 0x0000000f06067210 */ /* 0x000fca0007ffe014 */
[----:B------:R-:W-:-:S07]  /*0710*/  VIADD R0, R6, 0x4 ;  /* 0x0000000406007836 */ /* 0x000fce0000000000 */
.L_x_6:
[----:B------:R-:W-:Y:S05]  /*0720*/  BSYNC.RECONVERGENT B1 ;  /* 0x0000000000017941 */ /* 0x000fea0003800200 */
.L_x_5:
[----:B------:R-:W-:Y:S05]  /*0730*/  @!P1 BRA `(.L_x_1) ;  /* 0x0000000000789947 */ /* 0x000fea0003800000 */
[----:B------:R-:W-:Y:S02]  /*0740*/  ISETP.NE.AND P0, PT, R16, 0x1, PT ;  /* 0x000000011000780c */ /* 0x000fe40003f05270 */
[----:B------:R-:W-:-:S04]  /*0750*/  LOP3.LUT R2, R5, 0x1, RZ, 0xc0, !PT ;  /* 0x0000000105027812 */ /* 0x000fc800078ec0ff */
[----:B------:R-:W-:-:S07]  /*0760*/  ISETP.NE.U32.AND P1, PT, R2, 0x1, PT ;  /* 0x000000010200780c */ /* 0x000fce0003f25070 */
[----:B------:R-:W0:Y:S01]  /*0770*/  @P0 LDC.64 R2, c[0x0][0x390] ;  /* 0x0000e400ff020b82 */ /* 0x000e220000000a00 */
[C---:B------:R-:W-:Y:S01]  /*0780*/  @P0 IMAD R9, R7.reuse, 0x3, RZ ;  /* 0x0000000307090824 */ /* 0x040fe200078e02ff */
[----:B------:R-:W-:-:S06]  /*0790*/  @P0 IADD3 R7, PT, PT, R7, 0x2, RZ ;  /* 0x0000000207070810 */ /* 0x000fcc0007ffe0ff */
[----:B------:R-:W1:Y:S01]  /*07a0*/  @!P1 LDC.64 R10, c[0x0][0x390] ;  /* 0x0000e400ff0a9b82 */ /* 0x000e620000000a00 */
[----:B0-----:R-:W-:-:S05]  /*07b0*/  @P0 IMAD.WIDE.U32 R8, R9, 0x8, R2 ;  /* 0x0000000809080825 */ /* 0x001fca00078e0002 */
[----:B------:R-:W2:Y:S01]  /*07c0*/  @P0 LDG.E R12, desc[UR4][R8.64+0x10] ;  /* 0x00001004080c0981 */ /* 0x000ea2000c1e1900 */
[----:B------:R-:W-:-:S03]  /*07d0*/  @!P1 IMAD R3, R7, 0x3, RZ ;  /* 0x0000000307039824 */ /* 0x000fc600078e02ff */
[----:B------:R-:W2:Y:S01]  /*07e0*/  @P0 LDG.E R13, desc[UR4][R8.64+0x8] ;  /* 0x00000804080d0981 */ /* 0x000ea2000c1e1900 */
[----:B-1----:R-:W-:-:S03]  /*07f0*/  @!P1 IMAD.WIDE.U32 R2, R3, 0x8, R10 ;  /* 0x0000000803029825 */ /* 0x002fc600078e000a */
[----:B------:R-:W3:Y:S04]  /*0800*/  @P0 LDG.E R15, desc[UR4][R8.64+0x28] ;  /* 0x00002804080f0981 */ /* 0x000ee8000c1e1900 */
[----:B------:R-:W3:Y:S04]  /*0810*/  @P0 LDG.E R16, desc[UR4][R8.64+0x20] ;  /* 0x0000200408100981 */ /* 0x000ee8000c1e1900 */
[----:B------:R-:W4:Y:S04]  /*0820*/  @P0 LDG.E R14, desc[UR4][R8.64] ;  /* 0x00000004080e0981 */ /* 0x000f28000c1e1900 */
[----:B------:R-:W5:Y:S04]  /*0830*/  @P0 LDG.E R10, desc[UR4][R8.64+0x18] ;  /* 0x00001804080a0981 */ /* 0x000f68000c1e1900 */
[----:B------:R-:W5:Y:S04]  /*0840*/  @!P1 LDG.E R4, desc[UR4][R2.64+0x10] ;  /* 0x0000100402049981 */ /* 0x000f68000c1e1900 */
[----:B------:R-:W5:Y:S04]  /*0850*/  @!P1 LDG.E R7, desc[UR4][R2.64+0x8] ;  /* 0x0000080402079981 */ /* 0x000f68000c1e1900 */
[----:B------:R-:W5:Y:S01]  /*0860*/  @!P1 LDG.E R6, desc[UR4][R2.64] ;  /* 0x0000000402069981 */ /* 0x000f62000c1e1900 */
[----:B--2---:R-:W-:-:S02]  /*0870*/  @P0 IMAD.IADD R13, R12, 0x1, -R13 ;  /* 0x000000010c0d0824 */ /* 0x004fc400078e0a0d */
[----:B---3--:R-:W-:Y:S02]  /*0880*/  @P0 IMAD.IADD R15, R15, 0x1, -R16 ;  /* 0x000000010f0f0824 */ /* 0x008fe400078e0a10 */
[----:B----4-:R-:W-:Y:S02]  /*0890*/  @P0 IMAD R14, R13, R14, R14 ;  /* 0x0000000e0d0e0224 */ /* 0x010fe400078e020e */
[----:B-----5:R-:W-:-:S03]  /*08a0*/  @P0 IMAD R10, R15, R10, R10 ;  /* 0x0000000a0f0a0224 */ /* 0x020fc600078e020a */
[----:B------:R-:W-:-:S04]  /*08b0*/  @P0 IADD3 R14, PT, PT, R0, R13, R14 ;  /* 0x0000000d000e0210 */ /* 0x000fc80007ffe00e */
[----:B------:R-:W-:Y:S01]  /*08c0*/  @P0 IADD3 R10, PT, PT, R14, R15, R10 ;  /* 0x0000000f0e0a0210 */ /* 0x000fe20007ffe00a */
[----:B------:R-:W-:-:S04]  /*08d0*/  @!P1 IMAD.IADD R7, R4, 0x1, -R7 ;  /* 0x0000000104079824 */ /* 0x000fc800078e0a07 */
[----:B------:R-:W-:Y:S02]  /*08e0*/  @P0 VIADD R0, R10, 0x2 ;  /* 0x000000020a000836 */ /* 0x000fe40000000000 */
[----:B------:R-:W-:-:S05]  /*08f0*/  @!P1 IMAD R6, R7, R6, R6 ;  /* 0x0000000607069224 */ /* 0x000fca00078e0206 */
[----:B------:R-:W-:-:S05]  /*0900*/  @!P1 IADD3 R6, PT, PT, R0, R7, R6 ;  /* 0x0000000700069210 */ /* 0x000fca0007ffe006 */
[----:B------:R-:W-:-:S07]  /*0910*/  @!P1 VIADD R0, R6, 0x1 ;  /* 0x0000000106009836 */ /* 0x000fce0000000000 */
.L_x_1:
[----:B0-----:R-:W-:Y:S05]  /*0920*/  BSYNC.RECONVERGENT B0 ;  /* 0x0000000000007941 */ /* 0x001fea0003800200 */
.L_x_0:
[----:B------:R-:W0:Y:S01]  /*0930*/  LDC.64 R2, c[0x0][0x390] ;  /* 0x0000e400ff027b82 */ /* 0x000e220000000a00 */
[----:B------:R-:W-:-:S04]  /*0940*/  IMAD R5, R5, 0x3, RZ ;  /* 0x0000000305057824 */ /* 0x000fc800078e02ff */
[----:B0-----:R-:W-:-:S05]  /*0950*/  IMAD.WIDE R2, R5, 0x8, R2 ;  /* 0x0000000805027825 */ /* 0x001fca00078e0202 */
[----:B------:R-:W2:Y:S04]  /*0960*/  LDG.E R8, desc[UR4][R2.64+0x8] ;  /* 0x0000080402087981 */ /* 0x000ea8000c1e1900 */
[----:B------:R-:W3:Y:S01]  /*0970*/  LDG.E.64 R4, desc[UR4][R2.64+0x10] ;  /* 0x0000100402047981 */ /* 0x000ee2000c1e1b00 */
[----:B--2---:R-:W-:Y:S02]  /*0980*/  SHF.R.S32.HI R7, RZ, 0x1f, R8 ;  /* 0x0000001fff077819 */ /* 0x004fe40000011408 */
[----:B---3--:R-:W-:-:S04]  /*0990*/  ISETP.GE.U32.AND P0, PT, R4, R8, PT ;  /* 0x000000080400720c */ /* 0x008fc80003f06070 */
[----:B------:R-:W-:-:S13]  /*09a0*/  ISETP.GE.U32.AND.EX P0, PT, R5, R7, PT, P0 ;  /* 0x000000070500720c */ /* 0x000fda0003f06100 */
[----:B------:R-:W-:Y:S05]  /*09b0*/  @!P0 EXIT ;  /* 0x000000000000894d */ /* 0x000fea0003800000 */
[----:B------:R-:W0:Y:S01]  /*09c0*/  LDCU.64 UR6, c[0x0][0x3a0] ;  /* 0x00007400ff0677ac */ /* 0x000e220008000a00 */
[----:B------:R-:W1:Y:S02]  /*09d0*/  LDCU.64 UR8, c[0x0][0x380] ;  /* 0x00007000ff0877ac */ /* 0x000e640008000a00 */
.L_x_12:
[----:B------:R-:W2:Y:S01]  /*09e0*/  LDG.E R9, desc[UR4][R2.64] ;  /* 0x0000000402097981 */ /* 0x000ea2000c1e1900 */
[----:B------:R-:W-:Y:S01]  /*09f0*/  BSSY.RECONVERGENT B0, `(.L_x_7) ;  /* 0x00000cc000007945 */ /* 0x000fe20003800200 */
[----:B--2---:R-:W-:-:S13]  /*0a00*/  ISETP.GE.AND P0, PT, R9, 0x1, PT ;  /* 0x000000010900780c */ /* 0x004fda0003f06270 */
[----:B---34-:R-:W-:Y:S05]  /*0a10*/  @!P0 BRA `(.L_x_8) ;  /* 0x0000000c00248947 */ /* 0x018fea0003800000 */
[C---:B------:R-:W-:Y:S01]  /*0a20*/  ISETP.GE.U32.AND P1, PT, R9.reuse, 0x4, PT ;  /* 0x000000040900780c */ /* 0x040fe20003f26070 */
[----:B------:R-:W-:Y:S01]  /*0a30*/  BSSY.RECONVERGENT B1, `(.L_x_9) ;  /* 0x0000074000017945 */ /* 0x000fe20003800200 */
[----:B------:R-:W-:Y:S01]  /*0a40*/  LOP3.LUT R18, R9, 0x3, RZ, 0xc0, !PT ;  /* 0x0000000309127812 */ /* 0x000fe200078ec0ff */
[----:B------:R-:W-:Y:S01]  /*0a50*/  IMAD.MOV.U32 R11, RZ, RZ, RZ ;  /* 0x000000ffff0b7224 */ /* 0x000fe200078e00ff */
[----:B------:R-:W-:Y:S02]  /*0a60*/  MOV R6, R8 ;  /* 0x0000000800067202 */ /* 0x000fe40000000f00 */
[----:B------:R-:W-:-:S07]  /*0a70*/  ISETP.NE.AND P0, PT, R18, RZ, PT ;  /* 0x000000ff1200720c */ /* 0x000fce0003f05270 */
[----:B------:R-:W-:Y:S06]  /*0a80*/  @!P1 BRA `(.L_x_10) ;  /* 0x0000000400b89947 */ /* 0x000fec0003800000 */
[----:B------:R-:W2:Y:S01]  /*0a90*/  LDC R4, c[0x0][0x388] ;  /* 0x0000e200ff047b82 */ /* 0x000ea20000000800 */
[----:B------:R-:W-:Y:S01]  /*0aa0*/  LOP3.LUT R11, R9, 0x7ffffffc, RZ, 0xc0, !PT ;  /* 0x7ffffffc090b7812 */ /* 0x000fe200078ec0ff */
[----:B------:R-:W-:-:S04]  /*0ab0*/  IMAD.MOV.U32 R10, RZ, RZ, R0 ;  /* 0x000000ffff0a7224 */ /* 0x000fc800078e0000 */
[----:B------:R-:W-:Y:S02]  /*0ac0*/  IMAD.MOV R12, RZ, RZ, -R11 ;  /* 0x000000ffff0c7224 */ /* 0x000fe400078e0a0b */
[----:B------:R-:W3:Y:S01]  /*0ad0*/  LDC R13, c[0x0][0x388] ;  /* 0x0000e200ff0d7b82 */ /* 0x000ee20000000800 */
[----:B--2---:R-:W-:-:S04]  /*0ae0*/  IABS R16, R4 ;  /* 0x0000000400107213 */ /* 0x004fc80000000000 */
[----:B------:R-:W2:Y:S08]  /*0af0*/  I2F.RP R6, R16 ;  /* 0x0000001000067306 */ /* 0x000eb00000209400 */
[----:B--2---:R-:W2:Y:S02]  /*0b00*/  MUFU.RCP R6, R6 ;  /* 0x0000000600067308 */ /* 0x004ea40000001000 */
[----:B--2---:R-:W-:-:S02]  /*0b10*/  VIADD R4, R6, 0xffffffe ;  /* 0x0ffffffe06047836 */ /* 0x004fc40000000000 */
[----:B------:R-:W-:-:S04]  /*0b20*/  IMAD.MOV.U32 R6, RZ, RZ, R8 ;  /* 0x000000ffff067224 */ /* 0x000fc800078e0008 */
[----:B------:R2:W4:Y:S02]  /*0b30*/  F2I.FTZ.U32.TRUNC.NTZ R5, R4 ;  /* 0x0000000400057305 */ /* 0x000524000021f000 */
[----:B--2---:R-:W-:Y:S02]  /*0b40*/  IMAD.MOV.U32 R4, RZ, RZ, RZ ;  /* 0x000000ffff047224 */ /* 0x004fe400078e00ff */
[----:B----4-:R-:W-:-:S04]  /*0b50*/  IMAD.MOV R17, RZ, RZ, -R5 ;  /* 0x000000ffff117224 */ /* 0x010fc800078e0a05 */
[----:B------:R-:W-:-:S04]  /*0b60*/  IMAD R17, R17, R16, RZ ;  /* 0x0000001011117224 */ /* 0x000fc800078e02ff */
[----:B---3--:R-:W-:-:S07]  /*0b70*/  IMAD.HI.U32 R17, R5, R17, R4 ;  /* 0x0000001105117227 */ /* 0x008fce00078e0004 */
.L_x_11:
[----:B--2---:R-:W-:Y:S02]  /*0b80*/  IABS R4, R6 ;  /* 0x0000000600047213 */ /* 0x004fe40000000000 */
[-C--:B------:R-:W-:Y:S02]  /*0b90*/  IABS R15, R13.reuse ;  /* 0x0000000d000f7213 */ /* 0x080fe40000000000 */
[----:B------:R-:W-:Y:S01]  /*0ba0*/  LOP3.LUT R14, RZ, R13, RZ, 0x33, !PT ;  /* 0x0000000dff0e7212 */ /* 0x000fe200078e33ff */
[----:B------:R-:W-:-:S05]  /*0bb0*/  IMAD.HI.U32 R17, R17, R4, RZ ;  /* 0x0000000411117227 */ /* 0x000fca00078e00ff */
[----:B------:R-:W-:-:S05]  /*0bc0*/  IADD3 R5, PT, PT, -R17, RZ, RZ ;  /* 0x000000ff11057210 */ /* 0x000fca0007ffe1ff */
[----:B------:R-:W-:Y:S01]  /*0bd0*/  IMAD R5, R15, R5, R4 ;  /* 0x000000050f057224 */ /* 0x000fe200078e0204 */
[----:B------:R-:W-:-:S04]  /*0be0*/  LOP3.LUT R4, R6, R13, RZ, 0x3c, !PT ;  /* 0x0000000d06047212 */ /* 0x000fc800078e3cff */
[----:B------:R-:W-:Y:S02]  /*0bf0*/  ISETP.GT.U32.AND P2, PT, R16, R5, PT ;  /* 0x000000051000720c */ /* 0x000fe40003f44070 */
[----:B------:R-:W-:-:S11]  /*0c00*/  ISETP.GE.AND P3, PT, R4, RZ, PT ;  /* 0x000000ff0400720c */ /* 0x000fd60003f66270 */
[----:B------:R-:W-:Y:S02]  /*0c10*/  @!P2 IMAD.IADD R5, R5, 0x1, -R15 ;  /* 0x000000010505a824 */ /* 0x000fe400078e0a0f */
[----:B------:R-:W-:-:S03]  /*0c20*/  @!P2 VIADD R17, R17, 0x1 ;  /* 0x000000011111a836 */ /* 0x000fc60000000000 */
[----:B------:R-:W-:-:S13]  /*0c30*/  ISETP.GE.U32.AND P1, PT, R5, R16, PT ;  /* 0x000000100500720c */ /* 0x000fda0003f26070 */
[----:B------:R-:W-:Y:S01]  /*0c40*/  @P1 VIADD R17, R17, 0x1 ;  /* 0x0000000111111836 */ /* 0x000fe20000000000 */
[----:B------:R-:W-:-:S03]  /*0c50*/  ISETP.NE.AND P1, PT, R13, RZ, PT ;  /* 0x000000ff0d00720c */ /* 0x000fc60003f25270 */
[----:B------:R-:W-:-:S05]  /*0c60*/  @!P3 IMAD.MOV R17, RZ, RZ, -R17 ;  /* 0x000000ffff11b224 */ /* 0x000fca00078e0a11 */
[----:B------:R-:W-:-:S05]  /*0c70*/  SEL R4, R14, R17, !P1 ;  /* 0x000000110e047207 */ /* 0x000fca0004800000 */
[----:B------:R-:W-:-:S04]  /*0c80*/  IMAD.MOV R5, RZ, RZ, -R4 ;  /* 0x000000ffff057224 */ /* 0x000fc800078e0a04 */
[----:B------:R-:W-:-:S05]  /*0c90*/  IMAD R5, R13, R5, R6 ;  /* 0x000000050d057224 */ /* 0x000fca00078e0206 */
[----:B-1----:R-:W-:-:S04]  /*0ca0*/  IADD3 R20, P2, PT, R5, UR8, RZ ;  /* 0x0000000805147c10 */ /* 0x002fc8000ff5e0ff */
[----:B------:R-:W-:-:S05]  /*0cb0*/  LEA.HI.X.SX32 R21, R5, UR9, 0x1, P2 ;  /* 0x0000000905157c11 */ /* 0x000fca00090f0eff */
[----:B------:R1:W2:Y:S01]  /*0cc0*/  LDG.E.U8 R19, desc[UR4][R20.64] ;  /* 0x0000000414137981 */ /* 0x0002a2000c1e1100 */
[----:B------:R-:W3:Y:S01]  /*0cd0*/  I2F.RP R16, R15 ;  /* 0x0000000f00107306 */ /* 0x000ee20000209400 */
[----:B------:R-:W-:-:S07]  /*0ce0*/  IABS R5, R4 ;  /* 0x0000000400057213 */ /* 0x000fce0000000000 */
[----:B---3--:R-:W3:Y:S02]  /*0cf0*/  MUFU.RCP R16, R16 ;  /* 0x0000001000107308 */ /* 0x008ee40000001000 */
[----:B---3--:R-:W-:Y:S02]  /*0d00*/  VIADD R22, R16, 0xffffffe ;  /* 0x0ffffffe10167836 */ /* 0x008fe40000000000 */
[----:B------:R-:W-:-:S04]  /*0d10*/  IMAD.MOV.U32 R16, RZ, RZ, R15 ;  /* 0x000000ffff107224 */ /* 0x000fc800078e000f */
[----:B------:R-:W3:Y:S02]  /*0d20*/  F2I.FTZ.U32.TRUNC.NTZ R7, R22 ;  /* 0x0000001600077305 */ /* 0x000ee4000021f000 */
[----:B---3--:R-:W-:-:S05]  /*0d30*/  IADD3 R6, PT, PT, RZ, -R7, RZ ;  /* 0x80000007ff067210 */ /* 0x008fca0007ffe0ff */
[----:B------:R-:W-:Y:S02]  /*0d40*/  IMAD R17, R6, R15, RZ ;  /* 0x0000000f06117224 */ /* 0x000fe400078e02ff */
[----:B------:R-:W-:-:S04]  /*0d50*/  IMAD.MOV.U32 R6, RZ, RZ, RZ ;  /* 0x000000ffff067224 */ /* 0x000fc800078e00ff */
[----:B------:R-:W-:-:S04]  /*0d60*/  IMAD.HI.U32 R17, R7, R17, R6 ;  /* 0x0000001107117227 */ /* 0x000fc800078e0006 */
[----:B------:R-:W-:-:S04]  /*0d70*/  IMAD.MOV.U32 R6, RZ, RZ, R5 ;  /* 0x000000ffff067224 */ /* 0x000fc800078e0005 */
[----:B------:R-:W-:-:S04]  /*0d80*/  IMAD.HI.U32 R5, R17, R6, RZ ;  /* 0x0000000611057227 */ /* 0x000fc800078e00ff */
[----:B------:R-:W-:-:S04]  /*0d90*/  IMAD.MOV R7, RZ, RZ, -R5 ;  /* 0x000000ffff077224 */ /* 0x000fc800078e0a05 */
[----:B------:R-:W-:Y:S01]  /*0da0*/  IMAD R7, R15, R7, R6 ;  /* 0x000000070f077224 */ /* 0x000fe200078e0206 */
[----:B------:R-:W-:-:S04]  /*0db0*/  LOP3.LUT R6, R4, R13, RZ, 0x3c, !PT ;  /* 0x0000000d04067212 */ /* 0x000fc800078e3cff */
[----:B------:R-:W-:Y:S02]  /*0dc0*/  ISETP.GT.U32.AND P3, PT, R16, R7, PT ;  /* 0x000000071000720c */ /* 0x000fe40003f64070 */
[----:B------:R-:W-:-:S11]  /*0dd0*/  ISETP.GE.AND P4, PT, R6, RZ, PT ;  /* 0x000000ff0600720c */ /* 0x000fd60003f86270 */
[----:B------:R-:W-:Y:S02]  /*0de0*/  @!P3 IMAD.IADD R7, R7, 0x1, -R15 ;  /* 0x000000010707b824 */ /* 0x000fe400078e0a0f */
[----:B------:R-:W-:-:S03]  /*0df0*/  @!P3 VIADD R5, R5, 0x1 ;  /* 0x000000010505b836 */ /* 0x000fc60000000000 */
[----:B------:R-:W-:-:S13]  /*0e00*/  ISETP.GE.U32.AND P2, PT, R7, R16, PT ;  /* 0x000000100700720c */ /* 0x000fda0003f46070 */
[----:B------:R-:W-:-:S05]  /*0e10*/  @P2 IADD3 R5, PT, PT, R5, 0x1, RZ ;  /* 0x0000000105052810 */ /* 0x000fca0007ffe0ff */
[----:B------:R-:W-:-:S05]  /*0e20*/  @!P4 IMAD.MOV R5, RZ, RZ, -R5 ;  /* 0x000000ffff05c224 */ /* 0x000fca00078e0a05 */
[----:B-1----:R-:W-:-:S05]  /*0e30*/  SEL R20, R14, R5, !P1 ;  /* 0x000000050e147207 */ /* 0x002fca0004800000 */
[----:B------:R-:W-:-:S04]  /*0e40*/  IMAD.MOV R7, RZ, RZ, -R20 ;  /* 0x000000ffff077224 */ /* 0x000fc800078e0a14 */
[----:B------:R-:W-:Y:S01]  /*0e50*/  IMAD R7, R13, R7, R4 ;  /* 0x000000070d077224 */ /* 0x000fe200078e0204 */
[----:B0-----:R-:W-:-:S04]  /*0e60*/  IADD3.X R4, P2, PT, R10, UR6, RZ, PT, !PT ;  /* 0x000000060a047c10 */ /* 0x001fc8000bf5e4ff */
[C---:B------:R-:W-:Y:S02]  /*0e70*/  IADD3 R6, P3, PT, R7.reuse, UR8, RZ ;  /* 0x0000000807067c10 */ /* 0x040fe4000ff7e0ff */
[----:B------:R-:W-:Y:S02]  /*0e80*/  LEA.HI.X.SX32 R5, R10, UR7, 0x1, P2 ;  /* 0x000000070a057c11 */ /* 0x000fe400090f0eff */
[----:B------:R-:W-:-:S03]  /*0e90*/  LEA.HI.X.SX32 R7, R7, UR9, 0x1, P3 ;  /* 0x0000000907077c11 */ /* 0x000fc600098f0eff */
[----:B--2---:R0:W-:Y:S04]  /*0ea0*/  STG.E.U8 desc[UR4][R4.64+-0x1], R19 ;  /* 0xffffff1304007986 */ /* 0x0041e8000c101104 */
[----:B------:R1:W2:Y:S01]  /*0eb0*/  LDG.E.U8 R21, desc[UR4][R6.64] ;  /* 0x0000000406157981 */ /* 0x0002a2000c1e1100 */
[----:B------:R-:W-:-:S05]  /*0ec0*/  IABS R24, R20 ;  /* 0x0000001400187213 */ /* 0x000fca0000000000 */
[----:B------:R-:W-:-:S04]  /*0ed0*/  IMAD.HI.U32 R22, R17, R24, RZ ;  /* 0x0000001811167227 */ /* 0x000fc800078e00ff */
[----:B------:R-:W-:-:S04]  /*0ee0*/  IMAD.MOV R23, RZ, RZ, -R22 ;  /* 0x000000ffff177224 */ /* 0x000fc800078e0a16 */
[----:B------:R-:W-:-:S05]  /*0ef0*/  IMAD R23, R15, R23, R24 ;  /* 0x000000170f177224 */ /* 0x000fca00078e0218 */
[----:B------:R-:W-:-:S13]  /*0f00*/  ISETP.GT.U32.AND P3, PT, R16, R23, PT ;  /* 0x000000171000720c */ /* 0x000fda0003f64070 */
[----:B------:R-:W-:Y:S02]  /*0f10*/  @!P3 IMAD.IADD R23, R23, 0x1, -R15 ;  /* 0x000000011717b824 */ /* 0x000fe400078e0a0f */
[----:B------:R-:W-:-:S03]  /*0f20*/  @!P3 VIADD R22, R22, 0x1 ;  /* 0x000000011616b836 */ /* 0x000fc60000000000 */
[----:B------:R-:W-:Y:S02]  /*0f30*/  ISETP.GE.U32.AND P2, PT, R23, R16, PT ;  /* 0x000000101700720c */ /* 0x000fe40003f46070 */
[----:B------:R-:W-:-:S04]  /*0f40*/  LOP3.LUT R23, R20, R13, RZ, 0x3c, !PT ;  /* 0x0000000d14177212 */ /* 0x000fc800078e3cff */
[----:B------:R-:W-:-:S07]  /*0f50*/  ISETP.GE.AND P4, PT, R23, RZ, PT ;  /* 0x000000ff1700720c */ /* 0x000fce0003f86270 */
[----:B------:R-:W-:-:S06]  /*0f60*/  @P2 VIADD R22, R22, 0x1 ;  /* 0x0000000116162836 */ /* 0x000fcc0000000000 */
[----:B------:R-:W-:-:S04]  /*0f70*/  @!P4 IADD3 R22, PT, PT, -R22, RZ, RZ ;  /* 0x000000ff1616c210 */ /* 0x000fc80007ffe1ff */
[----:B------:R-:W-:-:S05]  /*0f80*/  SEL R22, R14, R22, !P1 ;  /* 0x000000160e167207 */ /* 0x000fca0004800000 */
[----:B-1----:R-:W-:-:S04]  /*0f90*/  IMAD.MOV R6, RZ, RZ, -R22 ;  /* 0x000000ffff067224 */ /* 0x002fc800078e0a16 */
[----:B------:R-:W-:-:S05]  /*0fa0*/  IMAD R20, R13, R6, R20 ;  /* 0x000000060d147224 */ /* 0x000fca00078e0214 */
[----:B------:R-:W-:-:S04]  /*0fb0*/  IADD3 R6, P2, PT, R20, UR8, RZ ;  /* 0x0000000814067c10 */ /* 0x000fc8000ff5e0ff */
[----:B------:R-:W-:Y:S02]  /*0fc0*/  LEA.HI.X.SX32 R7, R20, UR9, 0x1, P2 ;  /* 0x0000000914077c11 */ /* 0x000fe400090f0eff */
[----:B------:R-:W-:Y:S01]  /*0fd0*/  IABS R20, R22 ;  /* 0x0000001600147213 */ /* 0x000fe20000000000 */
[----:B--2---:R2:W-:Y:S04]  /*0fe0*/  STG.E.U8 desc[UR4][R4.64], R21 ;  /* 0x0000001504007986 */ /* 0x0045e8000c101104 */
[----:B------:R1:W3:Y:S01]  /*0ff0*/  LDG.E.U8 R7, desc[UR4][R6.64] ;  /* 0x0000000406077981 */ /* 0x0002e2000c1e1100 */
[----:B0-----:R-:W-:-:S04]  /*1000*/  IMAD.HI.U32 R19, R17, R20, RZ ;  /* 0x0000001411137227 */ /* 0x001fc800078e00ff */
[----:B------:R-:W-:-:S04]  /*1010*/  IMAD.MOV R23, RZ, RZ, -R19 ;  /* 0x000000ffff177224 */ /* 0x000fc800078e0a13 */
[----:B------:R-:W-:-:S05]  /*1020*/  IMAD R23, R15, R23, R20 ;  /* 0x000000170f177224 */ /* 0x000fca00078e0214 */
[----:B------:R-:W-:-:S13]  /*1030*/  ISETP.GT.U32.AND P3, PT, R16, R23, PT ;  /* 0x000000171000720c */ /* 0x000fda0003f64070 */
[----:B------:R-:W-:Y:S01]  /*1040*/  @!P3 IMAD.IADD R23, R23, 0x1, -R15 ;  /* 0x000000011717b824 */ /* 0x000fe200078e0a0f */
[----:B------:R-:W-:Y:S01]  /*1050*/  LOP3.LUT R15, R22, R13, RZ, 0x3c, !PT ;  /* 0x0000000d160f7212 */ /* 0x000fe200078e3cff */
[----:B------:R-:W-:-:S03]  /*1060*/  @!P3 VIADD R19, R19, 0x1 ;  /* 0x000000011313b836 */ /* 0x000fc60000000000 */
[----:B------:R-:W-:Y:S02]  /*1070*/  ISETP.GE.U32.AND P2, PT, R23, R16, PT ;  /* 0x000000101700720c */ /* 0x000fe40003f46070 */
[----:B------:R-:W-:-:S11]  /*1080*/  ISETP.GE.AND P4, PT, R15, RZ, PT ;  /* 0x000000ff0f00720c */ /* 0x000fd60003f86270 */
[----:B------:R-:W-:-:S04]  /*1090*/  @P2 VIADD R19, R19, 0x1 ;  /* 0x0000000113132836 */ /* 0x000fc80000000000 */
[----:B------:R-:W-:-:S05]  /*10a0*/  @!P4 IMAD.MOV R19, RZ, RZ, -R19 ;  /* 0x000000ffff13c224 */ /* 0x000fca00078e0a13 */
[----:B-1----:R-:W-:-:S04]  /*10b0*/  SEL R6, R14, R19, !P1 ;  /* 0x000000130e067207 */ /* 0x002fc80004800000 */
[----:B------:R-:W-:-:S05]  /*10c0*/  IADD3 R14, PT, PT, -R6, RZ, RZ ;  /* 0x000000ff060e7210 */ /* 0x000fca0007ffe1ff */
[----:B------:R-:W-:-:S05]  /*10d0*/  IMAD R22, R13, R14, R22 ;  /* 0x0000000e0d167224 */ /* 0x000fca00078e0216 */
[----:B------:R-:W-:-:S04]  /*10e0*/  IADD3 R14, P1, PT, R22, UR8, RZ ;  /* 0x00000008160e7c10 */ /* 0x000fc8000ff3e0ff */
[----:B------:R-:W-:Y:S01]  /*10f0*/  LEA.HI.X.SX32 R15, R22, UR9, 0x1, P1 ;  /* 0x00000009160f7c11 */ /* 0x000fe200088f0eff */
[----:B---3--:R2:W-:Y:S05]  /*1100*/  STG.E.U8 desc[UR4][R4.64+0x1], R7 ;  /* 0x0000010704007986 */ /* 0x0085ea000c101104 */
[----:B------:R-:W3:Y:S01]  /*1110*/  LDG.E.U8 R15, desc[UR4][R14.64] ;  /* 0x000000040e0f7981 */ /* 0x000ee2000c1e1100 */
[----:B------:R-:W-:Y:S02]  /*1120*/  VIADD R12, R12, 0x4 ;  /* 0x000000040c0c7836 */ /* 0x000fe40000000000 */
[----:B------:R-:W-:-:S03]  /*1130*/  VIADD R10, R10, 0x4 ;  /* 0x000000040a0a7836 */ /* 0x000fc60000000000 */
[----:B------:R-:W-:Y:S01]  /*1140*/  ISETP.NE.AND P1, PT, R12, RZ, PT ;  /* 0x000000ff0c00720c */ /* 0x000fe20003f25270 */
[----:B---3--:R2:W-:-:S12]  /*1150*/  STG.E.U8 desc[UR4][R4.64+0x2], R15 ;  /* 0x0000020f04007986 */ /* 0x0085d8000c101104 */
[----:B------:R-:W-:Y:S05]  /*1160*/  @P1 BRA `(.L_x_11) ;  /* 0xfffffff800841947 */ /* 0x000fea000383ffff */
.L_x_10:
[----:B01----:R-:W-:Y:S05]  /*1170*/  BSYNC.RECONVERGENT B1 ;  /* 0x0000000000017941 */ /* 0x003fea0003800200 */
.L_x_9:
[----:B------:R-:W-:Y:S05]  /*1180*/  @!P0 BRA `(.L_x_8) ;  /* 0x0000000400488947 */ /* 0x000fea0003800000 */
[----:B--2---:R-:W0:Y:S01]  /*1190*/  LDC R7, c[0x0][0x388] ;  /* 0x0000e200ff077b82 */ /* 0x004e220000000800 */
[----:B------:R-:W-:Y:S01]  /*11a0*/  IMAD.MOV.U32 R4, RZ, RZ, RZ ;  /* 0x000000ffff047224 */ /* 0x000fe200078e00ff */
[----:B------:R-:W-:Y:S01]  /*11b0*/  IABS R19, R6 ;  /* 0x0000000600137213 */ /* 0x000fe20000000000 */
[----:B------:R-:W1:Y:S01]  /*11c0*/  LDCU.64 UR10, c[0x0][0x3a0] ;  /* 0x00007400ff0a77ac */ /* 0x000e620008000a00 */
[----:B------:R-:W-:Y:S02]  /*11d0*/  ISETP.GE.AND P2, PT, R6, RZ, PT ;  /* 0x000000ff0600720c */ /* 0x000fe40003f46270 */
[-C--:B0-----:R-:W-:Y:S02]  /*11e0*/  IABS R14, R7.reuse ;  /* 0x00000007000e7213 */ /* 0x081fe40000000000 */
[----:B------:R-:W-:Y:S02]  /*11f0*/  LOP3.LUT R16, RZ, R7, RZ, 0x33, !PT ;  /* 0x00000007ff107212 */ /* 0x000fe400078e33ff */
[----:B------:R-:W0:Y:S08]  /*1200*/  I2F.RP R10, R14 ;  /* 0x0000000e000a7306 */ /* 0x000e300000209400 */
[----:B0-----:R-:W0:Y:S02]  /*1210*/  MUFU.RCP R10, R10 ;  /* 0x0000000a000a7308 */ /* 0x001e240000001000 */
[----:B0-----:R-:W-:-:S06]  /*1220*/  VIADD R5, R10, 0xffffffe ;  /* 0x0ffffffe0a057836 */ /* 0x001fcc0000000000 */
[----:B------:R-:W0:Y:S02]  /*1230*/  F2I.FTZ.U32.TRUNC.NTZ R5, R5 ;  /* 0x0000000500057305 */ /* 0x000e24000021f000 */
[----:B0-----:R-:W-:-:S04]  /*1240*/  IMAD.MOV R15, RZ, RZ, -R5 ;  /* 0x000000ffff0f7224 */ /* 0x001fc800078e0a05 */
[----:B------:R-:W-:-:S04]  /*1250*/  IMAD R15, R15, R14, RZ ;  /* 0x0000000e0f0f7224 */ /* 0x000fc800078e02ff */
[----:B------:R-:W-:-:S06]  /*1260*/  IMAD.HI.U32 R15, R5, R15, R4 ;  /* 0x0000000f050f7227 */ /* 0x000fcc00078e0004 */
[----:B------:R-:W-:-:S04]  /*1270*/  IMAD.HI.U32 R17, R15, R19, RZ ;  /* 0x000000130f117227 */ /* 0x000fc800078e00ff */
[----:B------:R-:W-:-:S04]  /*1280*/  IMAD.MOV R4, RZ, RZ, -R17 ;  /* 0x000000ffff047224 */ /* 0x000fc800078e0a11 */
[C---:B------:R-:W-:Y:S02]  /*1290*/  IMAD R19, R14.reuse, R4, R19 ;  /* 0x000000040e137224 */ /* 0x040fe400078e0213 */
[----:B------:R-:W0:Y:S03]  /*12a0*/  LDC.64 R4, c[0x0][0x380] ;  /* 0x0000e000ff047b82 */ /* 0x000e260000000a00 */
[----:B------:R-:W-:-:S13]  /*12b0*/  ISETP.GT.U32.AND P1, PT, R14, R19, PT ;  /* 0x000000130e00720c */ /* 0x000fda0003f24070 */
[----:B------:R-:W-:-:S04]  /*12c0*/  @!P1 IADD3 R19, PT, PT, R19, -R14, RZ ;  /* 0x8000000e13139210 */ /* 0x000fc80007ffe0ff */
[----:B------:R-:W-:Y:S01]  /*12d0*/  ISETP.GT.U32.AND P0, PT, R14, R19, PT ;  /* 0x000000130e00720c */ /* 0x000fe20003f04070 */
[----:B------:R-:W-:-:S05]  /*12e0*/  IMAD.IADD R10, R19, 0x1, -R14 ;  /* 0x00000001130a7824 */ /* 0x000fca00078e0a0e */
[----:B------:R-:W-:Y:S02]  /*12f0*/  SEL R13, R10, R19, !P0 ;  /* 0x000000130a0d7207 */ /* 0x000fe40004000000 */
[----:B------:R-:W-:-:S03]  /*1300*/  ISETP.NE.AND P0, PT, R7, RZ, PT ;  /* 0x000000ff0700720c */ /* 0x000fc60003f05270 */
[----:B------:R-:W-:-:S05]  /*1310*/  @!P2 IMAD.MOV R13, RZ, RZ, -R13 ;  /* 0x000000ffff0da224 */ /* 0x000fca00078e0a0d */
[----:B------:R-:W-:-:S04]  /*1320*/  SEL R13, R16, R13, !P0 ;  /* 0x0000000d100d7207 */ /* 0x000fc80004000000 */
[----:B0-----:R-:W-:-:S04]  /*1330*/  IADD3 R12, P2, PT, R13, R4, RZ ;  /* 0x000000040d0c7210 */ /* 0x001fc80007f5e0ff */
[----:B------:R-:W-:-:S06]  /*1340*/  LEA.HI.X.SX32 R13, R13, R5, 0x1, P2 ;  /* 0x000000050d0d7211 */ /* 0x000fcc00010f0eff */
[----:B------:R-:W2:Y:S01]  /*1350*/  LDG.E.U8 R13, desc[UR4][R12.64] ;  /* 0x000000040c0d7981 */ /* 0x000ea2000c1e1100 */
[----:B------:R-:W-:-:S05]  /*1360*/  IMAD.IADD R11, R11, 0x1, R0 ;  /* 0x000000010b0b7824 */ /* 0x000fca00078e0200 */
[----:B-1----:R-:W-:-:S04]  /*1370*/  IADD3 R10, P2, PT, R11, UR10, RZ ;  /* 0x0000000a0b0a7c10 */ /* 0x002fc8000ff5e0ff */
[----:B------:R-:W-:Y:S02]  /*1380*/  LEA.HI.X.SX32 R11, R11, UR11, 0x1, P2 ;  /* 0x0000000b0b0b7c11 */ /* 0x000fe400090f0eff */
[----:B------:R-:W-:-:S03]  /*1390*/  ISETP.NE.AND P2, PT, R18, 0x1, PT ;  /* 0x000000011200780c */ /* 0x000fc60003f45270 */
[----:B--2---:R3:W-:Y:S10]  /*13a0*/  STG.E.U8 desc[UR4][R10.64], R13 ;  /* 0x0000000d0a007986 */ /* 0x0047f4000c101104 */
[----:B------:R-:W-:Y:S05]  /*13b0*/  @!P2 BRA `(.L_x_8) ;  /* 0x0000000000bca947 */ /* 0x000fea0003800000 */
[----:B------:R-:W-:Y:S01]  /*13c0*/  ISETP.GE.U32.AND P2, PT, R19, R14, PT ;  /* 0x0000000e1300720c */ /* 0x000fe20003f46070 */
[----:B------:R-:W-:Y:S01]  /*13d0*/  @!P1 VIADD R17, R17, 0x1 ;  /* 0x0000000111119836 */ /* 0x000fe20000000000 */
[----:B------:R-:W-:-:S04]  /*13e0*/  LOP3.LUT R6, R6, R7, RZ, 0x3c, !PT ;  /* 0x0000000706067212 */ /* 0x000fc800078e3cff */
[----:B------:R-:W-:-:S07]  /*13f0*/  ISETP.GE.AND P3, PT, R6, RZ, PT ;  /* 0x000000ff0600720c */ /* 0x000fce0003f66270 */
[----:B------:R-:W-:-:S06]  /*1400*/  @P2 VIADD R17, R17, 0x1 ;  /* 0x0000000111112836 */ /* 0x000fcc0000000000 */
[----:B------:R-:W-:-:S05]  /*1410*/  @!P3 IMAD.MOV R17, RZ, RZ, -R17 ;  /* 0x000000ffff11b224 */ /* 0x000fca00078e0a11 */
[----:B------:R-:W-:-:S04]  /*1420*/  SEL R20, R16, R17, !P0 ;  /* 0x0000001110147207 */ /* 0x000fc80004000000 */
[----:B------:R-:W-:Y:S02]  /*1430*/  IABS R17, R20 ;  /* 0x0000001400117213 */ /* 0x000fe40000000000 */
[----:B------:R-:W-:-:S03]  /*1440*/  ISETP.GE.AND P3, PT, R20, RZ, PT ;  /* 0x000000ff1400720c */ /* 0x000fc60003f66270 */
[----:B------:R-:W-:-:S05]  /*1450*/  IMAD.HI.U32 R6, R15, R17, RZ ;  /* 0x000000110f067227 */ /* 0x000fca00078e00ff */
[----:B------:R-:W-:-:S05]  /*1460*/  IADD3 R12, PT, PT, -R6, RZ, RZ ;  /* 0x000000ff060c7210 */ /* 0x000fca0007ffe1ff */
[----:B------:R-:W-:-:S05]  /*1470*/  IMAD R17, R14, R12, R17 ;  /* 0x0000000c0e117224 */ /* 0x000fca00078e0211 */
[----:B------:R-:W-:-:S13]  /*1480*/  ISETP.GT.U32.AND P1, PT, R14, R17, PT ;  /* 0x000000110e00720c */ /* 0x000fda0003f24070 */
[----:B------:R-:W-:-:S04]  /*1490*/  @!P1 IMAD.IADD R17, R17, 0x1, -R14 ;  /* 0x0000000111119824 */ /* 0x000fc800078e0a0e */
[----:B------:R-:W-:Y:S01]  /*14a0*/  IMAD.IADD R12, R17, 0x1, -R14 ;  /* 0x00000001110c7824 */ /* 0x000fe200078e0a0e */
[----:B------:R-:W-:-:S04]  /*14b0*/  ISETP.GT.U32.AND P2, PT, R14, R17, PT ;  /* 0x000000110e00720c */ /* 0x000fc80003f44070 */
[----:B---3--:R-:W-:-:S05]  /*14c0*/  SEL R13, R12, R17, !P2 ;  /* 0x000000110c0d7207 */ /* 0x008fca0005000000 */
[----:B------:R-:W-:-:S05]  /*14d0*/  @!P3 IMAD.MOV R13, RZ, RZ, -R13 ;  /* 0x000000ffff0db224 */ /* 0x000fca00078e0a0d */
[----:B------:R-:W-:-:S04]  /*14e0*/  SEL R13, R16, R13, !P0 ;  /* 0x0000000d100d7207 */ /* 0x000fc80004000000 */
[----:B------:R-:W-:-:S04]  /*14f0*/  IADD3 R12, P2, PT, R13, R4, RZ ;  /* 0x000000040d0c7210 */ /* 0x000fc80007f5e0ff */
[----:B------:R-:W-:-:S06]  /*1500*/  LEA.HI.X.SX32 R13, R13, R5, 0x1, P2 ;  /* 0x000000050d0d7211 */ /* 0x000fcc00010f0eff */
[----:B------:R-:W2:Y:S01]  /*1510*/  LDG.E.U8 R13, desc[UR4][R12.64] ;  /* 0x000000040c0d7981 */ /* 0x000ea2000c1e1100 */
        /* <DEDUP_REMOVED lines=16> */
[----:B------:R-:W-:-:S05]  /*1620*/  @!P1 IMAD.IADD R7, R7, 0x1, -R14 ;  /* 0x0000000107079824 */ /* 0x000fca00078e0a0e */
[----:B------:R-:W-:-:S13]  /*1630*/  ISETP.GT.U32.AND P1, PT, R14, R7, PT ;  /* 0x000000070e00720c */ /* 0x000fda0003f24070 */
[----:B------:R-:W-:-:S04]  /*1640*/  @!P1 IMAD.IADD R7, R7, 0x1, -R14 ;  /* 0x0000000107079824 */ /* 0x000fc800078e0a0e */
[----:B------:R-:W-:-:S05]  /*1650*/  @!P2 IMAD.MOV R7, RZ, RZ, -R7 ;  /* 0x000000ffff07a224 */ /* 0x000fca00078e0a07 */
[----:B------:R-:W-:-:S04]  /*1660*/  SEL R7, R16, R7, !P0 ;  /* 0x0000000710077207 */ /* 0x000fc80004000000 */
[----:B------:R-:W-:-:S04]  /*1670*/  IADD3 R4, P0, PT, R7, R4, RZ ;  /* 0x0000000407047210 */ /* 0x000fc80007f1e0ff */
[----:B------:R-:W-:-:S06]  /*1680*/  LEA.HI.X.SX32 R5, R7, R5, 0x1, P0 ;  /* 0x0000000507057211 */ /* 0x000fcc00000f0eff */
[----:B------:R-:W2:Y:S04]  /*1690*/  LDG.E.U8 R5, desc[UR4][R4.64] ;  /* 0x0000000404057981 */ /* 0x000ea8000c1e1100 */
[----:B--2---:R0:W-:Y:S02]  /*16a0*/  STG.E.U8 desc[UR4][R10.64+0x2], R5 ;  /* 0x000002050a007986 */ /* 0x0041e4000c101104 */
.L_x_8:
[----:B01----:R-:W-:Y:S05]  /*16b0*/  BSYNC.RECONVERGENT B0 ;  /* 0x0000000000007941 */ /* 0x003fea0003800200 */
.L_x_7:
[----:B--2---:R-:W2:Y:S01]  /*16c0*/  LDG.E.64 R4, desc[UR4][R2.64+0x10] ;  /* 0x0000100402047981 */ /* 0x004ea2000c1e1b00 */
[----:B------:R-:W-:Y:S01]  /*16d0*/  VIADD R8, R8, 0x1 ;  /* 0x0000000108087836 */ /* 0x000fe20000000000 */
[----:B------:R-:W-:-:S04]  /*16e0*/  IADD3 R0, PT, PT, R0, 0x1, R9 ;  /* 0x0000000100007810 */ /* 0x000fc80007ffe009 */
[----:B------:R-:W-:Y:S02]  /*16f0*/  SHF.R.S32.HI R7, RZ, 0x1f, R8 ;  /* 0x0000001fff077819 */ /* 0x000fe40000011408 */
[----:B--2---:R-:W-:-:S04]  /*1700*/  ISETP.GE.U32.AND P0, PT, R4, R8, PT ;  /* 0x000000080400720c */ /* 0x004fc80003f06070 */
[----:B------:R-:W-:-:S13]  /*1710*/  ISETP.GE.U32.AND.EX P0, PT, R5, R7, PT, P0 ;  /* 0x000000070500720c */ /* 0x000fda0003f06100 */
[----:B------:R-:W-:Y:S05]  /*1720*/  @P0 BRA `(.L_x_12) ;  /* 0xfffffff000ac0947 */ /* 0x000fea000383ffff */
[----:B------:R-:W-:Y:S05]  /*1730*/  EXIT ;  /* 0x000000000000794d */ /* 0x000fea0003800000 */
.L_x_13:
[----:B------:R-:W-:-:S00]  /*1740*/  BRA `(.L_x_13) ;  /* 0xfffffffc00fc7947 */ /* 0x000fc0000383ffff */
[----:B------:R-:W-:-:S00]  /*1750*/  NOP ;  /* 0x0000000000007918 */ /* 0x000fc00000000000 */
        /* <DEDUP_REMOVED lines=10> */
.L_x_14:


//--------------------- .nv.shared.reserved.0     --------------------------
	.section	.nv.shared.reserved.0,"aw",@nobits
	.weak		__nv_reservedSMEM_offset_0_alias
	.size		__nv_reservedSMEM_offset_0_alias, 0, 64
	.other		__nv_reservedSMEM_offset_0_alias,@"STO_CUDA_RESERVED_SHARED STV_DEFAULT"
__nv_reservedSMEM_offset_0_alias:
	.zero		0
	.zero		64


//--------------------- .nv.constant0.genWord     --------------------------
	.section	.nv.constant0.genWord,"a",@progbits
	.sectionflags	@""
	.align	4
.nv.constant0.genWord:
	.zero		936


//--------------------- SYMBOLS --------------------------

	.type		.nv.reservedSmem.offset0,@object
	.size		.nv.reservedSmem.offset0,0x4
